	.headerflags	@"EF_CUDA_TEXMODE_UNIFIED EF_CUDA_64BIT_ADDRESS EF_CUDA_ACCELERATORS EF_CUDA_SM90 EF_CUDA_VIRTUAL_SM(EF_CUDA_SM90)"
	.elftype	@"ET_EXEC"


//--------------------- .nv.info                  --------------------------
	.section	.nv.info,"",@"SHT_CUDA_INFO"
	.align	4


	//----- nvinfo : EIATTR_REGCOUNT
	.align		4
        /*0000*/ 	.byte	0x04, 0x2f
        /*0002*/ 	.short	(.L_3 - .L_2)
	.align		4
.L_2:
        /*0004*/ 	.word	index@(triton_poi_fused__native_batch_norm_legit_no_training_add_convolution_relu_8)
        /*0008*/ 	.word	0x00000014


	//----- nvinfo : EIATTR_MIN_STACK_SIZE
	.align		4
.L_3:
        /*000c*/ 	.byte	0x04, 0x12
        /*000e*/ 	.short	(.L_5 - .L_4)
	.align		4
.L_4:
        /*0010*/ 	.word	index@(triton_poi_fused__native_batch_norm_legit_no_training_add_convolution_relu_8)
        /*0014*/ 	.word	0x00000000


	//----- nvinfo : EIATTR_FRAME_SIZE
	.align		4
.L_5:
        /*0018*/ 	.byte	0x04, 0x11
        /*001a*/ 	.short	(.L_7 - .L_6)
	.align		4
.L_6:
        /*001c*/ 	.word	index@(triton_poi_fused__native_batch_norm_legit_no_training_add_convolution_relu_8)
        /*0020*/ 	.word	0x00000000


	//----- nvinfo : EIATTR_MIN_STACK_SIZE
	.align		4
.L_7:
        /*0024*/ 	.byte	0x04, 0x12
        /*0026*/ 	.short	(.L_9 - .L_8)
	.align		4
.L_8:
        /*0028*/ 	.word	index@(triton_poi_fused__native_batch_norm_legit_no_training_add_convolution_relu_8)
        /*002c*/ 	.word	0x00000000
.L_9:


//--------------------- .nv.info.triton_poi_fused__native_batch_norm_legit_no_training_add_convolution_relu_8 --------------------------
	.section	.nv.info.triton_poi_fused__native_batch_norm_legit_no_training_add_convolution_relu_8,"",@"SHT_CUDA_INFO"
	.sectionflags	@""
	.align	4


	//----- nvinfo : EIATTR_CUDA_API_VERSION
	.align		4
        /*0000*/ 	.byte	0x04, 0x37
        /*0002*/ 	.short	(.L_11 - .L_10)
.L_10:
        /*0004*/ 	.word	0x0000007c


	//----- nvinfo : EIATTR_KPARAM_INFO
	.align		4
.L_11:
        /*0008*/ 	.byte	0x04, 0x17
        /*000a*/ 	.short	(.L_13 - .L_12)
.L_12:
        /*000c*/ 	.word	0x00000000
        /*0010*/ 	.short	0x0008
        /*0012*/ 	.short	0x0040
        /*0014*/ 	.byte	0x00, 0xf0, 0x11, 0x00


	//----- nvinfo : EIATTR_KPARAM_INFO
	.align		4
.L_13:
        /*0018*/ 	.byte	0x04, 0x17
        /*001a*/ 	.short	(.L_15 - .L_14)
.L_14:
        /*001c*/ 	.word	0x00000000
        /*0020*/ 	.short	0x0007
        /*0022*/ 	.short	0x0038
        /*0024*/ 	.byte	0x00, 0xf4, 0x21, 0x00


	//----- nvinfo : EIATTR_KPARAM_INFO
	.align		4
.L_15:
        /*0028*/ 	.byte	0x04, 0x17
        /*002a*/ 	.short	(.L_17 - .L_16)
.L_16:
        /*002c*/ 	.word	0x00000000
        /*0030*/ 	.short	0x0006
        /*0032*/ 	.short	0x0030
        /*0034*/ 	.byte	0x00, 0xf4, 0x21, 0x00


	//----- nvinfo : EIATTR_KPARAM_INFO
	.align		4
.L_17:
        /*0038*/ 	.byte	0x04, 0x17
        /*003a*/ 	.short	(.L_19 - .L_18)
.L_18:
        /*003c*/ 	.word	0x00000000
        /*0040*/ 	.short	0x0005
        /*0042*/ 	.short	0x0028
        /*0044*/ 	.byte	0x00, 0xf4, 0x21, 0x00


	//----- nvinfo : EIATTR_KPARAM_INFO
	.align		4
.L_19:
        /*0048*/ 	.byte	0x04, 0x17
        /*004a*/ 	.short	(.L_21 - .L_20)
.L_20:
        /*004c*/ 	.word	0x00000000
        /*0050*/ 	.short	0x0004
        /*0052*/ 	.short	0x0020
        /*0054*/ 	.byte	0x00, 0xf4, 0x21, 0x00


	//----- nvinfo : EIATTR_KPARAM_INFO
	.align		4
.L_21:
        /*0058*/ 	.byte	0x04, 0x17
        /*005a*/ 	.short	(.L_23 - .L_22)
.L_22:
        /*005c*/ 	.word	0x00000000
        /*0060*/ 	.short	0x0003
        /*0062*/ 	.short	0x0018
        /*0064*/ 	.byte	0x00, 0xf4, 0x21, 0x00


	//----- nvinfo : EIATTR_KPARAM_INFO
	.align		4
.L_23:
        /*0068*/ 	.byte	0x04, 0x17
        /*006a*/ 	.short	(.L_25 - .L_24)
.L_24:
        /*006c*/ 	.word	0x00000000
        /*0070*/ 	.short	0x0002
        /*0072*/ 	.short	0x0010
        /*0074*/ 	.byte	0x00, 0xf4, 0x21, 0x00


	//----- nvinfo : EIATTR_KPARAM_INFO
	.align		4
.L_25:
        /*0078*/ 	.byte	0x04, 0x17
        /*007a*/ 	.short	(.L_27 - .L_26)
.L_26:
        /*007c*/ 	.word	0x00000000
        /*0080*/ 	.short	0x0001
        /*0082*/ 	.short	0x0008
        /*0084*/ 	.byte	0x00, 0xf4, 0x21, 0x00


	//----- nvinfo : EIATTR_KPARAM_INFO
	.align		4
.L_27:
        /*0088*/ 	.byte	0x04, 0x17
        /*008a*/ 	.short	(.L_29 - .L_28)
.L_28:
        /*008c*/ 	.word	0x00000000
        /*0090*/ 	.short	0x0000
        /*0092*/ 	.short	0x0000
        /*0094*/ 	.byte	0x00, 0xf4, 0x21, 0x00


	//----- nvinfo : EIATTR_SPARSE_MMA_MASK
	.align		4
.L_29:
        /*0098*/ 	.byte	0x03, 0x50
        /*009a*/ 	.short	0x0000


	//----- nvinfo : EIATTR_MAXREG_COUNT
	.align		4
        /*009c*/ 	.byte	0x03, 0x1b
        /*009e*/ 	.short	0x00ff


	//----- nvinfo : EIATTR_EXIT_INSTR_OFFSETS
	.align		4
        /*00a0*/ 	.byte	0x04, 0x1c
        /*00a2*/ 	.short	(.L_31 - .L_30)


	//   ....[0]....
.L_30:
        /*00a4*/ 	.word	0x00000370


	//----- nvinfo : EIATTR_REQNTID
	.align		4
.L_31:
        /*00a8*/ 	.byte	0x04, 0x10
        /*00aa*/ 	.short	(.L_33 - .L_32)
.L_32:
        /*00ac*/ 	.word	0x00000080
        /*00b0*/ 	.word	0x00000001
        /*00b4*/ 	.word	0x00000001


	//----- nvinfo : EIATTR_CBANK_PARAM_SIZE
	.align		4
.L_33:
        /*00b8*/ 	.byte	0x03, 0x19
        /*00ba*/ 	.short	0x0044


	//----- nvinfo : EIATTR_PARAM_CBANK
	.align		4
        /*00bc*/ 	.byte	0x04, 0x0a
        /*00be*/ 	.short	(.L_35 - .L_34)
	.align		4
.L_34:
        /*00c0*/ 	.word	index@(.nv.constant0.triton_poi_fused__native_batch_norm_legit_no_training_add_convolution_relu_8)
        /*00c4*/ 	.short	0x0210
        /*00c6*/ 	.short	0x0044


	//----- nvinfo : EIATTR_SW_WAR
	.align		4
.L_35:
        /*00c8*/ 	.byte	0x04, 0x36
        /*00ca*/ 	.short	(.L_37 - .L_36)
.L_36:
        /*00cc*/ 	.word	0x00000008
.L_37:


//--------------------- .nv.callgraph             --------------------------
	.section	.nv.callgraph,"",@"SHT_CUDA_CALLGRAPH"
	.align	4
	.sectionentsize	8
	.align		4
        /*0000*/ 	.word	0x00000000
	.align		4
        /*0004*/ 	.word	0xffffffff
	.align		4
        /*0008*/ 	.word	0x00000000
	.align		4
        /*000c*/ 	.word	0xfffffffe
	.align		4
        /*0010*/ 	.word	0x00000000
	.align		4
        /*0014*/ 	.word	0xfffffffd
	.align		4
        /*0018*/ 	.word	0x00000000
	.align		4
        /*001c*/ 	.word	0xfffffffc


//--------------------- .nv.constant4             --------------------------
	.section	.nv.constant4,"a",@progbits
	.align	8
	.align		8
.nv.constant4:
        /*0000*/ 	.dword	_$_str
	.align		8
        /*0008*/ 	.dword	_$_str_$_2


//--------------------- .text.triton_poi_fused__native_batch_norm_legit_no_training_add_convolution_relu_8 --------------------------
	.section	.text.triton_poi_fused__native_batch_norm_legit_no_training_add_convolution_relu_8,"ax",@progbits
	.align	128
        .global         triton_poi_fused__native_batch_norm_legit_no_training_add_convolution_relu_8
        .type           triton_poi_fused__native_batch_norm_legit_no_training_add_convolution_relu_8,@function
        .size           triton_poi_fused__native_batch_norm_legit_no_training_add_convolution_relu_8,(.L_x_1 - triton_poi_fused__native_batch_norm_legit_no_training_add_convolution_relu_8)
        .other          triton_poi_fused__native_batch_norm_legit_no_training_add_convolution_relu_8,@"STO_CUDA_ENTRY STV_DEFAULT"
triton_poi_fused__native_batch_norm_legit_no_training_add_convolution_relu_8:
.text.triton_poi_fused__native_batch_norm_legit_no_training_add_convolution_relu_8:
[----:B------:R-:W-:Y:S01]  /*0000*/  LDC R1, c[0x0][0x28] ;  /* 0x00000a00ff017b82 */ /* 0x000fe20000000800 */
[----:B------:R-:W1:Y:S07]  /*0010*/  S2R R0, SR_TID.X ;  /* 0x0000000000007919 */ /* 0x000e6e0000002100 */
[----:B------:R-:W2:Y:S01]  /*0020*/  LDC.64 R12, c[0x0][0x230] ;  /* 0x00008c00ff0c7b82 */ /* 0x000ea20000000a00 */
[----:B------:R-:W-:Y:S01]  /*0030*/  ULDC.64 UR4, c[0x0][0x208] ;  /* 0x0000820000047ab9 */ /* 0x000fe20000000a00 */
[----:B------:R-:W3:Y:S06]  /*0040*/  S2R R3, SR_CTAID.X ;  /* 0x0000000000037919 */ /* 0x000eec0000002500 */
[----:B------:R-:W4:Y:S08]  /*0050*/  LDC.64 R8, c[0x0][0x210] ;  /* 0x00008400ff087b82 */ /* 0x000f300000000a00 */
[----:B------:R-:W5:Y:S08]  /*0060*/  LDC.64 R10, c[0x0][0x218] ;  /* 0x00008600ff0a7b82 */ /* 0x000f700000000a00 */
[----:B------:R-:W5:Y:S01]  /*0070*/  LDC.64 R14, c[0x0][0x220] ;  /* 0x00008800ff0e7b82 */ /* 0x000f620000000a00 */
[----:B-1----:R-:W-:-:S07]  /*0080*/  LOP3.LUT R0, R0, 0x7f, RZ, 0xc0, !PT ;  /* 0x0000007f00007812 */ /* 0x002fce00078ec0ff */
[----:B------:R-:W1:Y:S01]  /*0090*/  LDC.64 R16, c[0x0][0x228] ;  /* 0x00008a00ff107b82 */ /* 0x000e620000000a00 */
[----:B---3--:R-:W-:Y:S02]  /*00a0*/  SHF.R.S32.HI R2, RZ, 0x18, R3 ;  /* 0x00000018ff027819 */ /* 0x008fe40000011403 */
[----:B------:R-:W-:Y:S02]  /*00b0*/  LEA R0, R3, R0, 0x7 ;  /* 0x0000000003007211 */ /* 0x000fe400078e38ff */
[----:B------:R-:W-:-:S03]  /*00c0*/  SGXT R3, R2, 0x1 ;  /* 0x000000010203781a */ /* 0x000fc60000000200 */
[----:B------:R-:W3:Y:S01]  /*00d0*/  LDC.64 R6, c[0x0][0x238] ;  /* 0x00008e00ff067b82 */ /* 0x000ee20000000a00 */
[----:B------:R-:W-:-:S04]  /*00e0*/  LEA.HI R3, R3, R0, RZ, 0xa ;  /* 0x0000000003037211 */ /* 0x000fc800078f50ff */
[----:B------:R-:W-:-:S04]  /*00f0*/  SHF.R.S32.HI R3, RZ, 0xa, R3 ;  /* 0x0000000aff037819 */ /* 0x000fc80000011403 */
[----:B------:R-:W-:-:S04]  /*0100*/  LEA.HI R2, R3, R3, RZ, 0x2 ;  /* 0x0000000303027211 */ /* 0x000fc800078f10ff */
[----:B------:R-:W-:-:S04]  /*0110*/  LOP3.LUT R2, R2, 0xfffffffc, RZ, 0xc0, !PT ;  /* 0xfffffffc02027812 */ /* 0x000fc800078ec0ff */
[----:B------:R-:W-:Y:S02]  /*0120*/  IADD3 R5, R3, -R2, RZ ;  /* 0x8000000203057210 */ /* 0x000fe40007ffe0ff */
[----:B------:R-:W3:Y:S03]  /*0130*/  LDC.64 R2, c[0x0][0x240] ;  /* 0x00009000ff027b82 */ /* 0x000ee60000000a00 */
[----:B--2---:R-:W-:-:S05]  /*0140*/  IMAD.WIDE R12, R5, 0x4, R12 ;  /* 0x00000004050c7825 */ /* 0x004fca00078e020c */
[----:B------:R2:W3:Y:S01]  /*0150*/  LDG.E.EL R4, desc[UR4][R12.64] ;  /* 0x000000040c047981 */ /* 0x0004e2000c2e1900 */
[----:B----4-:R-:W-:-:S04]  /*0160*/  IMAD.WIDE R8, R0, 0x4, R8 ;  /* 0x0000000400087825 */ /* 0x010fc800078e0208 */
[C---:B-----5:R-:W-:Y:S02]  /*0170*/  IMAD.WIDE R10, R5.reuse, 0x4, R10 ;  /* 0x00000004050a7825 */ /* 0x060fe400078e020a */
[----:B------:R-:W4:Y:S02]  /*0180*/  LDG.E R8, desc[UR4][R8.64] ;  /* 0x0000000408087981 */ /* 0x000f24000c1e1900 */
[----:B0-2---:R-:W-:Y:S02]  /*0190*/  IMAD.WIDE R12, R0, 0x4, R14 ;  /* 0x00000004000c7825 */ /* 0x005fe400078e020e */
[----:B------:R0:W4:Y:S02]  /*01a0*/  LDG.E.EL R11, desc[UR4][R10.64] ;  /* 0x000000040a0b7981 */ /* 0x000124000c2e1900 */
[C---:B-1----:R-:W-:Y:S02]  /*01b0*/  IMAD.WIDE R14, R5.reuse, 0x4, R16 ;  /* 0x00000004050e7825 */ /* 0x042fe400078e0210 */
[----:B------:R-:W2:Y:S02]  /*01c0*/  LDG.E R12, desc[UR4][R12.64] ;  /* 0x000000040c0c7981 */ /* 0x000ea4000c1e1900 */
[----:B---3--:R-:W-:-:S02]  /*01d0*/  IMAD.WIDE R6, R5, 0x4, R6 ;  /* 0x0000000405067825 */ /* 0x008fc400078e0206 */
[----:B------:R-:W3:Y:S02]  /*01e0*/  LDG.E.EL R14, desc[UR4][R14.64] ;  /* 0x000000040e0e7981 */ /* 0x000ee4000c2e1900 */
[----:B------:R-:W-:Y:S02]  /*01f0*/  IMAD.WIDE R2, R5, 0x4, R2 ;  /* 0x0000000405027825 */ /* 0x000fe400078e0202 */
[----:B------:R-:W5:Y:S04]  /*0200*/  LDG.E.EL R6, desc[UR4][R6.64] ;  /* 0x0000000406067981 */ /* 0x000f68000c2e1900 */
[----:B------:R1:W5:Y:S01]  /*0210*/  LDG.E.EL R5, desc[UR4][R2.64] ;  /* 0x0000000402057981 */ /* 0x000362000c2e1900 */
[----:B0-----:R-:W-:Y:S01]  /*0220*/  HFMA2.MMA R10, -RZ, RZ, 1.625, 0 ;  /* 0x3e800000ff0a7435 */ /* 0x001fe200000001ff */
[----:B-1----:R-:W0:Y:S02]  /*0230*/  LDC.64 R2, c[0x0][0x248] ;  /* 0x00009200ff027b82 */ /* 0x002e240000000a00 */
[----:B0-----:R-:W-:-:S04]  /*0240*/  IMAD.WIDE R2, R0, 0x4, R2 ;  /* 0x0000000400027825 */ /* 0x001fc800078e0202 */
[----:B------:R-:W-:-:S04]  /*0250*/  FADD R4, R4, 9.9999997473787516356e-06 ;  /* 0x3727c5ac04047421 */ /* 0x000fc80000000000 */
[----:B------:R-:W0:Y:S01]  /*0260*/  MUFU.SQRT R9, R4 ;  /* 0x0000000400097308 */ /* 0x000e220000002000 */
[----:B----4-:R-:W-:-:S04]  /*0270*/  FADD R11, R8, R11 ;  /* 0x0000000b080b7221 */ /* 0x010fc80000000000 */
[----:B--2---:R-:W-:Y:S01]  /*0280*/  FADD R11, R12, R11 ;  /* 0x0000000b0c0b7221 */ /* 0x004fe20000000000 */
[----:B0-----:R-:W-:-:S03]  /*0290*/  FSETP.GT.AND P0, PT, R9, 8.50705917302346158658e+37, PT ;  /* 0x7e8000000900780b */ /* 0x001fc60003f04000 */
[----:B---3--:R-:W-:Y:S01]  /*02a0*/  FADD R11, -R14, R11 ;  /* 0x0000000b0e0b7221 */ /* 0x008fe20000000100 */
[----:B------:R-:W-:Y:S02]  /*02b0*/  FSETP.GEU.AND P1, PT, R9, 1.175494350822287508e-38, PT ;  /* 0x008000000900780b */ /* 0x000fe40003f2e000 */
[----:B------:R-:W-:-:S07]  /*02c0*/  FSEL R8, R10, 1, P0 ;  /* 0x3f8000000a087808 */ /* 0x000fce0000000000 */
[----:B------:R-:W-:-:S04]  /*02d0*/  @P0 FMUL R9, R9, 0.25 ;  /* 0x3e80000009090820 */ /* 0x000fc80000400000 */
[----:B------:R-:W-:Y:S01]  /*02e0*/  @!P1 FMUL R8, R8, 16777216 ;  /* 0x4b80000008089820 */ /* 0x000fe20000400000 */
[----:B------:R-:W-:-:S06]  /*02f0*/  @!P1 FMUL R9, R9, 16777216 ;  /* 0x4b80000009099820 */ /* 0x000fcc0000400000 */
[----:B------:R-:W0:Y:S02]  /*0300*/  MUFU.RCP R9, R9 ;  /* 0x0000000900097308 */ /* 0x000e240000001000 */
[----:B0-----:R-:W-:-:S04]  /*0310*/  FMUL R8, R9, R8 ;  /* 0x0000000809087220 */ /* 0x001fc80000400000 */
[----:B------:R-:W-:-:S04]  /*0320*/  FMUL R8, R11, R8 ;  /* 0x000000080b087220 */ /* 0x000fc80000400000 */
[----:B-----5:R-:W-:-:S05]  /*0330*/  FFMA R5, R6, R8, R5 ;  /* 0x0000000806057223 */ /* 0x020fca0000000005 */
[----:B------:R-:W-:-:S04]  /*0340*/  FSETP.GEU.AND P0, PT, R5, RZ, PT ;  /* 0x000000ff0500720b */ /* 0x000fc80003f0e000 */
[----:B------:R-:W-:-:S05]  /*0350*/  FSEL R5, R5, RZ, P0 ;  /* 0x000000ff05057208 */ /* 0x000fca0000000000 */
[----:B------:R-:W-:Y:S01]  /*0360*/  STG.E desc[UR4][R2.64], R5 ;  /* 0x0000000502007986 */ /* 0x000fe2000c101904 */
[----:B------:R-:W-:Y:S05]  /*0370*/  EXIT ;  /* 0x000000000000794d */ /* 0x000fea0003800000 */
.L_x_0:
[----:B------:R-:W-:-:S00]  /*0380*/  BRA `(.L_x_0) ;  /* 0xfffffffc00fc7947 */ /* 0x000fc0000383ffff */
[----:B------:R-:W-:-:S00]  /*0390*/  NOP ;  /* 0x0000000000007918 */ /* 0x000fc00000000000 */
        /* <DEDUP_REMOVED lines=14> */
.L_x_1:


//--------------------- .nv.global.init           --------------------------
	.section	.nv.global.init,"aw",@progbits
.nv.global.init:
	.type		_$_str,@object
	.size		_$_str,(_$_str_$_2 - _$_str)
_$_str:
        /*0000*/ 	.byte	0x5f, 0x5f, 0x43, 0x55, 0x44, 0x41, 0x5f, 0x46, 0x54, 0x5a, 0x00
	.type		_$_str_$_2,@object
	.size		_$_str_$_2,(.L_1 - _$_str_$_2)
_$_str_$_2:
        /*000b*/ 	.byte	0x5f, 0x5f, 0x43, 0x55, 0x44, 0x41, 0x5f, 0x50, 0x52, 0x45, 0x43, 0x5f, 0x53, 0x51, 0x52, 0x54
        /*001b*/ 	.byte	0x00
.L_1:


//--------------------- .nv.constant0.triton_poi_fused__native_batch_norm_legit_no_training_add_convolution_relu_8 --------------------------
	.section	.nv.constant0.triton_poi_fused__native_batch_norm_legit_no_training_add_convolution_relu_8,"a",@progbits
	.sectionflags	@""
	.align	4
.nv.constant0.triton_poi_fused__native_batch_norm_legit_no_training_add_convolution_relu_8:
	.zero		596
